	.headerflags	@"EF_CUDA_TEXMODE_UNIFIED EF_CUDA_64BIT_ADDRESS EF_CUDA_ACCELERATORS EF_CUDA_SM90 EF_CUDA_VIRTUAL_SM(EF_CUDA_SM90)"
	.elftype	@"ET_EXEC"


//--------------------- .nv.info                  --------------------------
	.section	.nv.info,"",@"SHT_CUDA_INFO"
	.align	4


	//----- nvinfo : EIATTR_REGCOUNT
	.align		4
        /*0000*/ 	.byte	0x04, 0x2f
        /*0002*/ 	.short	(.L_1 - .L_0)
	.align		4
.L_0:
        /*0004*/ 	.word	index@(triton_poi_fused_avg_pool2d_22)
        /*0008*/ 	.word	0x0000001e


	//----- nvinfo : EIATTR_MIN_STACK_SIZE
	.align		4
.L_1:
        /*000c*/ 	.byte	0x04, 0x12
        /*000e*/ 	.short	(.L_3 - .L_2)
	.align		4
.L_2:
        /*0010*/ 	.word	index@(triton_poi_fused_avg_pool2d_22)
        /*0014*/ 	.word	0x00000000


	//----- nvinfo : EIATTR_FRAME_SIZE
	.align		4
.L_3:
        /*0018*/ 	.byte	0x04, 0x11
        /*001a*/ 	.short	(.L_5 - .L_4)
	.align		4
.L_4:
        /*001c*/ 	.word	index@(triton_poi_fused_avg_pool2d_22)
        /*0020*/ 	.word	0x00000000


	//----- nvinfo : EIATTR_MIN_STACK_SIZE
	.align		4
.L_5:
        /*0024*/ 	.byte	0x04, 0x12
        /*0026*/ 	.short	(.L_7 - .L_6)
	.align		4
.L_6:
        /*0028*/ 	.word	index@(triton_poi_fused_avg_pool2d_22)
        /*002c*/ 	.word	0x00000000
.L_7:


//--------------------- .nv.info.triton_poi_fused_avg_pool2d_22 --------------------------
	.section	.nv.info.triton_poi_fused_avg_pool2d_22,"",@"SHT_CUDA_INFO"
	.sectionflags	@""
	.align	4


	//----- nvinfo : EIATTR_CUDA_API_VERSION
	.align		4
        /*0000*/ 	.byte	0x04, 0x37
        /*0002*/ 	.short	(.L_9 - .L_8)
.L_8:
        /*0004*/ 	.word	0x0000007c


	//----- nvinfo : EIATTR_KPARAM_INFO
	.align		4
.L_9:
        /*0008*/ 	.byte	0x04, 0x17
        /*000a*/ 	.short	(.L_11 - .L_10)
.L_10:
        /*000c*/ 	.word	0x00000000
        /*0010*/ 	.short	0x0002
        /*0012*/ 	.short	0x0010
        /*0014*/ 	.byte	0x00, 0xf0, 0x11, 0x00


	//----- nvinfo : EIATTR_KPARAM_INFO
	.align		4
.L_11:
        /*0018*/ 	.byte	0x04, 0x17
        /*001a*/ 	.short	(.L_13 - .L_12)
.L_12:
        /*001c*/ 	.word	0x00000000
        /*0020*/ 	.short	0x0001
        /*0022*/ 	.short	0x0008
        /*0024*/ 	.byte	0x00, 0xf4, 0x21, 0x00


	//----- nvinfo : EIATTR_KPARAM_INFO
	.align		4
.L_13:
        /*0028*/ 	.byte	0x04, 0x17
        /*002a*/ 	.short	(.L_15 - .L_14)
.L_14:
        /*002c*/ 	.word	0x00000000
        /*0030*/ 	.short	0x0000
        /*0032*/ 	.short	0x0000
        /*0034*/ 	.byte	0x00, 0xf4, 0x21, 0x00


	//----- nvinfo : EIATTR_SPARSE_MMA_MASK
	.align		4
.L_15:
        /*0038*/ 	.byte	0x03, 0x50
        /*003a*/ 	.short	0x0000


	//----- nvinfo : EIATTR_MAXREG_COUNT
	.align		4
        /*003c*/ 	.byte	0x03, 0x1b
        /*003e*/ 	.short	0x00ff


	//----- nvinfo : EIATTR_EXIT_INSTR_OFFSETS
	.align		4
        /*0040*/ 	.byte	0x04, 0x1c
        /*0042*/ 	.short	(.L_17 - .L_16)


	//   ....[0]....
.L_16:
        /*0044*/ 	.word	0x00000630


	//   ....[1]....
        /*0048*/ 	.word	0x00000650


	//----- nvinfo : EIATTR_REQNTID
	.align		4
.L_17:
        /*004c*/ 	.byte	0x04, 0x10
        /*004e*/ 	.short	(.L_19 - .L_18)
.L_18:
        /*0050*/ 	.word	0x00000080
        /*0054*/ 	.word	0x00000001
        /*0058*/ 	.word	0x00000001


	//----- nvinfo : EIATTR_CBANK_PARAM_SIZE
	.align		4
.L_19:
        /*005c*/ 	.byte	0x03, 0x19
        /*005e*/ 	.short	0x0014


	//----- nvinfo : EIATTR_PARAM_CBANK
	.align		4
        /*0060*/ 	.byte	0x04, 0x0a
        /*0062*/ 	.short	(.L_21 - .L_20)
	.align		4
.L_20:
        /*0064*/ 	.word	index@(.nv.constant0.triton_poi_fused_avg_pool2d_22)
        /*0068*/ 	.short	0x0210
        /*006a*/ 	.short	0x0014


	//----- nvinfo : EIATTR_SW_WAR
	.align		4
.L_21:
        /*006c*/ 	.byte	0x04, 0x36
        /*006e*/ 	.short	(.L_23 - .L_22)
.L_22:
        /*0070*/ 	.word	0x00000008
.L_23:


//--------------------- .nv.callgraph             --------------------------
	.section	.nv.callgraph,"",@"SHT_CUDA_CALLGRAPH"
	.align	4
	.sectionentsize	8
	.align		4
        /*0000*/ 	.word	0x00000000
	.align		4
        /*0004*/ 	.word	0xffffffff
	.align		4
        /*0008*/ 	.word	0x00000000
	.align		4
        /*000c*/ 	.word	0xfffffffe
	.align		4
        /*0010*/ 	.word	0x00000000
	.align		4
        /*0014*/ 	.word	0xfffffffd
	.align		4
        /*0018*/ 	.word	0x00000000
	.align		4
        /*001c*/ 	.word	0xfffffffc


//--------------------- .text.triton_poi_fused_avg_pool2d_22 --------------------------
	.section	.text.triton_poi_fused_avg_pool2d_22,"ax",@progbits
	.align	128
        .global         triton_poi_fused_avg_pool2d_22
        .type           triton_poi_fused_avg_pool2d_22,@function
        .size           triton_poi_fused_avg_pool2d_22,(.L_x_1 - triton_poi_fused_avg_pool2d_22)
        .other          triton_poi_fused_avg_pool2d_22,@"STO_CUDA_ENTRY STV_DEFAULT"
triton_poi_fused_avg_pool2d_22:
.text.triton_poi_fused_avg_pool2d_22:
[----:B------:R-:W0:Y:S01]  /*0000*/  LDC R1, c[0x0][0x28] ;  /* 0x00000a00ff017b82 */ /* 0x000e220000000800 */
[----:B------:R-:W1:Y:S01]  /*0010*/  S2R R0, SR_TID.X ;  /* 0x0000000000007919 */ /* 0x000e620000002100 */
[----:B------:R-:W-:Y:S01]  /*0020*/  HFMA2.MMA R10, -RZ, RZ, 0, 0 ;  /* 0x00000000ff0a7435 */ /* 0x000fe200000001ff */
[----:B------:R-:W-:Y:S01]  /*0030*/  IMAD.MOV.U32 R13, RZ, RZ, RZ ;  /* 0x000000ffff0d7224 */ /* 0x000fe200078e00ff */
[----:B------:R-:W-:Y:S01]  /*0040*/  ULDC.64 UR4, c[0x0][0x208] ;  /* 0x0000820000047ab9 */ /* 0x000fe20000000a00 */
[----:B------:R-:W2:Y:S01]  /*0050*/  S2R R3, SR_CTAID.X ;  /* 0x0000000000037919 */ /* 0x000ea20000002500 */
[----:B-1----:R-:W-:Y:S02]  /*0060*/  LOP3.LUT R0, R0, 0x7f, RZ, 0xc0, !PT ;  /* 0x0000007f00007812 */ /* 0x002fe400078ec0ff */
[----:B--2---:R-:W-:-:S03]  /*0070*/  SHF.R.S32.HI R2, RZ, 0x18, R3 ;  /* 0x00000018ff027819 */ /* 0x004fc60000011403 */
[----:B------:R-:W-:Y:S01]  /*0080*/  IMAD R0, R3, 0x80, R0 ;  /* 0x0000008003007824 */ /* 0x000fe200078e0200 */
[----:B------:R-:W-:-:S04]  /*0090*/  SGXT R3, R2, 0x1 ;  /* 0x000000010203781a */ /* 0x000fc80000000200 */
[----:B------:R-:W-:Y:S02]  /*00a0*/  ISETP.GE.AND P3, PT, R0, 0xc0, PT ;  /* 0x000000c00000780c */ /* 0x000fe40003f66270 */
[----:B------:R-:W-:Y:S02]  /*00b0*/  LEA.HI R4, R3, R0, RZ, 0x2 ;  /* 0x0000000003047211 */ /* 0x000fe400078f10ff */
[----:B------:R-:W1:Y:S02]  /*00c0*/  LDC.64 R2, c[0x0][0x210] ;  /* 0x00008400ff027b82 */ /* 0x000e640000000a00 */
[----:B------:R-:W-:Y:S02]  /*00d0*/  SHF.R.S32.HI R6, RZ, 0x2, R4 ;  /* 0x00000002ff067819 */ /* 0x000fe40000011404 */
[----:B------:R-:W-:Y:S02]  /*00e0*/  LOP3.LUT R15, R4, 0xfffffffc, RZ, 0xc0, !PT ;  /* 0xfffffffc040f7812 */ /* 0x000fe400078ec0ff */
[----:B------:R-:W-:-:S02]  /*00f0*/  LEA.HI R5, R6, R6, RZ, 0x2 ;  /* 0x0000000606057211 */ /* 0x000fc400078f10ff */
[----:B------:R-:W-:Y:S02]  /*0100*/  IADD3 R15, R0, -R15, RZ ;  /* 0x8000000f000f7210 */ /* 0x000fe40007ffe0ff */
[----:B------:R-:W-:Y:S02]  /*0110*/  LOP3.LUT R5, R5, 0xfffffffc, RZ, 0xc0, !PT ;  /* 0xfffffffc05057812 */ /* 0x000fe400078ec0ff */
[C---:B------:R-:W-:Y:S01]  /*0120*/  ISETP.GT.AND P1, PT, R15.reuse, RZ, PT ;  /* 0x000000ff0f00720c */ /* 0x040fe20003f24270 */
[----:B------:R-:W-:Y:S02]  /*0130*/  IMAD.SHL.U32 R11, R15, 0x2, RZ ;  /* 0x000000020f0b7824 */ /* 0x000fe400078e00ff */
[C---:B------:R-:W-:Y:S02]  /*0140*/  IMAD.IADD R12, R6.reuse, 0x1, -R5 ;  /* 0x00000001060c7824 */ /* 0x040fe400078e0a05 */
[----:B------:R-:W-:-:S03]  /*0150*/  IMAD R7, R6, 0x10, R11 ;  /* 0x0000001006077824 */ /* 0x000fc600078e020b */
[C---:B------:R-:W-:Y:S01]  /*0160*/  ISETP.GT.AND P2, PT, R12.reuse, RZ, PT ;  /* 0x000000ff0c00720c */ /* 0x040fe20003f44270 */
[C---:B------:R-:W-:Y:S01]  /*0170*/  VIADD R23, R7.reuse, 0xfffffff8 ;  /* 0xfffffff807177836 */ /* 0x040fe20000000000 */
[----:B------:R-:W-:Y:S01]  /*0180*/  LOP3.LUT R4, R12, R15, RZ, 0xfc, !PT ;  /* 0x0000000f0c047212 */ /* 0x000fe200078efcff */
[----:B------:R-:W-:Y:S01]  /*0190*/  VIADD R25, R7, 0xfffffff9 ;  /* 0xfffffff907197836 */ /* 0x000fe20000000000 */
[----:B------:R-:W-:Y:S01]  /*01a0*/  ISETP.GT.AND P0, PT, R15, RZ, P2 ;  /* 0x000000ff0f00720c */ /* 0x000fe20001704270 */
[----:B-1----:R-:W-:Y:S01]  /*01b0*/  IMAD.WIDE R22, R23, 0x4, R2 ;  /* 0x0000000417167825 */ /* 0x002fe200078e0202 */
[----:B------:R-:W-:Y:S02]  /*01c0*/  ISETP.GT.AND P2, PT, R15, -0x1, P2 ;  /* 0xffffffff0f00780c */ /* 0x000fe40001744270 */
[C---:B------:R-:W-:Y:S02]  /*01d0*/  ISETP.LT.AND P0, PT, R0.reuse, 0xc0, P0 ;  /* 0x000000c00000780c */ /* 0x040fe40000701270 */
[----:B------:R-:W-:-:S02]  /*01e0*/  ISETP.LT.AND P2, PT, R0, 0xc0, P2 ;  /* 0x000000c00000780c */ /* 0x000fc40001741270 */
[----:B------:R-:W-:Y:S02]  /*01f0*/  IADD3 R5, R7, -0x9, RZ ;  /* 0xfffffff707057810 */ /* 0x000fe40007ffe0ff */
[----:B------:R-:W-:Y:S02]  /*0200*/  ISETP.GT.AND P1, PT, R12, -0x1, P1 ;  /* 0xffffffff0c00780c */ /* 0x000fe40000f24270 */
[----:B------:R-:W-:Y:S01]  /*0210*/  ISETP.GT.AND P4, PT, R4, -0x1, !P3 ;  /* 0xffffffff0400780c */ /* 0x000fe20005f84270 */
[--C-:B------:R-:W-:Y:S01]  /*0220*/  IMAD.WIDE R4, R5, 0x4, R2.reuse ;  /* 0x0000000405047825 */ /* 0x100fe200078e0202 */
[----:B------:R-:W-:Y:S02]  /*0230*/  ISETP.LT.AND P1, PT, R0, 0xc0, P1 ;  /* 0x000000c00000780c */ /* 0x000fe40000f21270 */
[----:B------:R-:W-:Y:S01]  /*0240*/  MOV R14, RZ ;  /* 0x000000ff000e7202 */ /* 0x000fe20000000f00 */
[----:B------:R-:W-:Y:S01]  /*0250*/  VIADD R27, R7, 0xffffffff ;  /* 0xffffffff071b7836 */ /* 0x000fe20000000000 */
[----:B------:R1:W2:Y:S01]  /*0260*/  @P0 LDG.E.EL R13, desc[UR4][R4.64] ;  /* 0x00000004040d0981 */ /* 0x0002a2000c2e1900 */
[----:B------:R-:W-:Y:S01]  /*0270*/  IMAD.WIDE R24, R25, 0x4, R2 ;  /* 0x0000000419187825 */ /* 0x000fe200078e0202 */
[----:B------:R-:W-:-:S02]  /*0280*/  CS2R R16, SRZ ;  /* 0x0000000000107805 */ /* 0x000fc4000001ff00 */
[----:B------:R3:W4:Y:S01]  /*0290*/  @P2 LDG.E.EL R10, desc[UR4][R22.64] ;  /* 0x00000004160a2981 */ /* 0x000722000c2e1900 */
[----:B------:R-:W-:-:S03]  /*02a0*/  IMAD.WIDE R26, R27, 0x4, R2 ;  /* 0x000000041b1a7825 */ /* 0x000fc600078e0202 */
[----:B------:R-:W5:Y:S01]  /*02b0*/  @P2 LDG.E.EL R14, desc[UR4][R24.64] ;  /* 0x00000004180e2981 */ /* 0x000f62000c2e1900 */
[----:B------:R-:W-:Y:S02]  /*02c0*/  IMAD.MOV.U32 R20, RZ, RZ, RZ ;  /* 0x000000ffff147224 */ /* 0x000fe400078e00ff */
[C-C-:B------:R-:W-:Y:S01]  /*02d0*/  IMAD.WIDE R8, R7.reuse, 0x4, R2.reuse ;  /* 0x0000000407087825 */ /* 0x140fe200078e0202 */
[----:B------:R-:W5:Y:S01]  /*02e0*/  @P1 LDG.E.EL R16, desc[UR4][R26.64] ;  /* 0x000000041a101981 */ /* 0x000f62000c2e1900 */
[----:B------:R-:W-:Y:S02]  /*02f0*/  CS2R R18, SRZ ;  /* 0x0000000000127805 */ /* 0x000fe4000001ff00 */
[----:B-1----:R-:W-:Y:S01]  /*0300*/  VIADD R5, R7, 0x7 ;  /* 0x0000000707057836 */ /* 0x002fe20000000000 */
[----:B------:R-:W5:Y:S01]  /*0310*/  @P4 LDG.E.EL R20, desc[UR4][R8.64] ;  /* 0x0000000408144981 */ /* 0x000f62000c2e1900 */
[----:B------:R-:W-:Y:S02]  /*0320*/  IADD3 R21, R7, 0x8, RZ ;  /* 0x0000000807157810 */ /* 0x000fe40007ffe0ff */
[--C-:B------:R-:W-:Y:S01]  /*0330*/  IMAD.WIDE R4, R5, 0x4, R2.reuse ;  /* 0x0000000405047825 */ /* 0x100fe200078e0202 */
[----:B------:R1:W5:Y:S03]  /*0340*/  @P4 LDG.E.EL R18, desc[UR4][R8.64+0x4] ;  /* 0x0000040408124981 */ /* 0x000366000c2e1900 */
[----:B---3--:R-:W-:Y:S01]  /*0350*/  VIADD R23, R7, 0x9 ;  /* 0x0000000907177836 */ /* 0x008fe20000000000 */
[----:B------:R-:W3:Y:S01]  /*0360*/  @P1 LDG.E.EL R17, desc[UR4][R4.64] ;  /* 0x0000000404111981 */ /* 0x000ee2000c2e1900 */
[----:B------:R-:W-:-:S04]  /*0370*/  IMAD.WIDE R6, R21, 0x4, R2 ;  /* 0x0000000415067825 */ /* 0x000fc800078e0202 */
[----:B------:R-:W-:Y:S01]  /*0380*/  IMAD.MOV.U32 R21, RZ, RZ, RZ ;  /* 0x000000ffff157224 */ /* 0x000fe200078e00ff */
[----:B------:R-:W3:Y:S01]  /*0390*/  @P4 LDG.E.EL R19, desc[UR4][R6.64] ;  /* 0x0000000406134981 */ /* 0x000ee2000c2e1900 */
[----:B------:R-:W-:-:S05]  /*03a0*/  IMAD.WIDE R2, R23, 0x4, R2 ;  /* 0x0000000417027825 */ /* 0x000fca00078e0202 */
[----:B------:R1:W3:Y:S01]  /*03b0*/  @P4 LDG.E.EL R21, desc[UR4][R2.64] ;  /* 0x0000000402154981 */ /* 0x0002e2000c2e1900 */
[----:B------:R-:W-:Y:S01]  /*03c0*/  SHF.L.U32 R22, R12, 0x1, RZ ;  /* 0x000000010c167819 */ /* 0x000fe200000006ff */
[----:B------:R-:W-:-:S03]  /*03d0*/  IMAD.SHL.U32 R15, R15, 0x4, RZ ;  /* 0x000000040f0f7824 */ /* 0x000fc600078e00ff */
[C---:B-1----:R-:W-:Y:S01]  /*03e0*/  IADD3 R8, -R11.reuse, 0x1, -R22 ;  /* 0x000000010b087810 */ /* 0x042fe20007ffe916 */
[----:B------:R-:W-:Y:S01]  /*03f0*/  VIADD R11, R11, 0x2 ;  /* 0x000000020b0b7836 */ /* 0x000fe20000000000 */
[----:B------:R-:W-:-:S03]  /*0400*/  IADD3 R9, -R22, RZ, RZ ;  /* 0x000000ff16097210 */ /* 0x000fc60007ffe1ff */
[----:B------:R-:W-:Y:S01]  /*0410*/  IMAD R8, R12, R15, R8 ;  /* 0x0000000f0c087224 */ /* 0x000fe200078e0208 */
[----:B------:R-:W-:Y:S01]  /*0420*/  IADD3 R22, R22, 0x2, RZ ;  /* 0x0000000216167810 */ /* 0x000fe20007ffe0ff */
[----:B0-----:R-:W0:Y:S02]  /*0430*/  LDC.64 R2, c[0x0][0x218] ;  /* 0x00008600ff027b82 */ /* 0x001e240000000a00 */
[----:B------:R-:W-:-:S04]  /*0440*/  IMAD.IADD R8, R11, 0x1, R8 ;  /* 0x000000010b087824 */ /* 0x000fc800078e0208 */
[----:B------:R-:W-:-:S04]  /*0450*/  IMAD R11, R11, R9, R8 ;  /* 0x000000090b0b7224 */ /* 0x000fc800078e0208 */
[----:B------:R-:W-:-:S05]  /*0460*/  IMAD.IADD R11, R22, 0x1, R11 ;  /* 0x00000001160b7824 */ /* 0x000fca00078e020b */
[----:B------:R-:W-:-:S04]  /*0470*/  LEA R11, R22, R11, 0x1 ;  /* 0x0000000b160b7211 */ /* 0x000fc800078e08ff */
[----:B------:R-:W-:Y:S01]  /*0480*/  I2FP.F32.S32 R11, R11 ;  /* 0x0000000b000b7245 */ /* 0x000fe20000201400 */
[----:B0-----:R-:W-:Y:S01]  /*0490*/  IMAD.WIDE R2, R0, 0x4, R2 ;  /* 0x0000000400027825 */ /* 0x001fe200078e0202 */
[----:B--2---:R-:W-:Y:S02]  /*04a0*/  SEL R13, R13, RZ, P0 ;  /* 0x000000ff0d0d7207 */ /* 0x004fe40000000000 */
[----:B----4-:R-:W-:Y:S02]  /*04b0*/  SEL R10, R10, RZ, P2 ;  /* 0x000000ff0a0a7207 */ /* 0x010fe40001000000 */
[----:B-----5:R-:W-:-:S03]  /*04c0*/  SEL R14, R14, RZ, P2 ;  /* 0x000000ff0e0e7207 */ /* 0x020fc60001000000 */
[----:B------:R-:W-:Y:S01]  /*04d0*/  FADD R13, R13, R10 ;  /* 0x0000000a0d0d7221 */ /* 0x000fe20000000000 */
[----:B------:R-:W-:Y:S02]  /*04e0*/  FSETP.GT.AND P0, PT, |R11|, 8.50705917302346158658e+37, PT ;  /* 0x7e8000000b00780b */ /* 0x000fe40003f04200 */
[----:B------:R-:W-:Y:S01]  /*04f0*/  SEL R16, R16, RZ, P1 ;  /* 0x000000ff10107207 */ /* 0x000fe20000800000 */
[----:B------:R-:W-:Y:S01]  /*0500*/  FADD R13, R13, R14 ;  /* 0x0000000e0d0d7221 */ /* 0x000fe20000000000 */
[----:B------:R-:W-:Y:S02]  /*0510*/  FSETP.GEU.AND P2, PT, |R11|, 1.175494350822287508e-38, PT ;  /* 0x008000000b00780b */ /* 0x000fe40003f4e200 */
[----:B------:R-:W-:Y:S01]  /*0520*/  SEL R20, R20, RZ, P4 ;  /* 0x000000ff14147207 */ /* 0x000fe20002000000 */
[----:B------:R-:W-:Y:S01]  /*0530*/  FADD R13, R13, R16 ;  /* 0x000000100d0d7221 */ /* 0x000fe20000000000 */
[----:B------:R-:W-:-:S03]  /*0540*/  SEL R18, R18, RZ, P4 ;  /* 0x000000ff12127207 */ /* 0x000fc60002000000 */
[----:B------:R-:W-:Y:S01]  /*0550*/  FADD R13, R13, R20 ;  /* 0x000000140d0d7221 */ /* 0x000fe20000000000 */
[----:B---3--:R-:W-:-:S03]  /*0560*/  SEL R17, R17, RZ, P1 ;  /* 0x000000ff11117207 */ /* 0x008fc60000800000 */
[----:B------:R-:W-:Y:S01]  /*0570*/  FADD R18, R13, R18 ;  /* 0x000000120d127221 */ /* 0x000fe20000000000 */
[----:B------:R-:W-:-:S03]  /*0580*/  @P0 FMUL R11, R11, 0.25 ;  /* 0x3e8000000b0b0820 */ /* 0x000fc60000400000 */
[----:B------:R-:W-:Y:S01]  /*0590*/  FADD R18, R18, R17 ;  /* 0x0000001112127221 */ /* 0x000fe20000000000 */
[----:B------:R-:W-:Y:S01]  /*05a0*/  SEL R19, R19, RZ, P4 ;  /* 0x000000ff13137207 */ /* 0x000fe20002000000 */
[----:B------:R-:W-:-:S04]  /*05b0*/  @!P2 FMUL R11, R11, 16777216 ;  /* 0x4b8000000b0ba820 */ /* 0x000fc80000400000 */
[----:B------:R-:W-:Y:S01]  /*05c0*/  FADD R18, R18, R19 ;  /* 0x0000001312127221 */ /* 0x000fe20000000000 */
[----:B------:R-:W-:Y:S01]  /*05d0*/  SEL R21, R21, RZ, P4 ;  /* 0x000000ff15157207 */ /* 0x000fe20002000000 */
[----:B------:R-:W0:Y:S04]  /*05e0*/  MUFU.RCP R4, R11 ;  /* 0x0000000b00047308 */ /* 0x000e280000001000 */
[----:B------:R-:W-:-:S04]  /*05f0*/  FADD R21, R18, R21 ;  /* 0x0000001512157221 */ /* 0x000fc80000000000 */
[----:B------:R-:W-:-:S04]  /*0600*/  @P0 FMUL R21, R21, 0.25 ;  /* 0x3e80000015150820 */ /* 0x000fc80000400000 */
[----:B------:R-:W-:-:S04]  /*0610*/  @!P2 FMUL R21, R21, 16777216 ;  /* 0x4b8000001515a820 */ /* 0x000fc80000400000 */
[----:B0-----:R-:W-:Y:S01]  /*0620*/  FMUL R21, R4, R21 ;  /* 0x0000001504157220 */ /* 0x001fe20000400000 */
[----:B------:R-:W-:Y:S06]  /*0630*/  @P3 EXIT ;  /* 0x000000000000394d */ /* 0x000fec0003800000 */
[----:B------:R-:W-:Y:S01]  /*0640*/  STG.E desc[UR4][R2.64], R21 ;  /* 0x0000001502007986 */ /* 0x000fe2000c101904 */
[----:B------:R-:W-:Y:S05]  /*0650*/  EXIT ;  /* 0x000000000000794d */ /* 0x000fea0003800000 */
.L_x_0:
[----:B------:R-:W-:-:S00]  /*0660*/  BRA `(.L_x_0) ;  /* 0xfffffffc00fc7947 */ /* 0x000fc0000383ffff */
[----:B------:R-:W-:-:S00]  /*0670*/  NOP ;  /* 0x0000000000007918 */ /* 0x000fc00000000000 */
        /* <DEDUP_REMOVED lines=8> */
.L_x_1:


//--------------------- .nv.constant0.triton_poi_fused_avg_pool2d_22 --------------------------
	.section	.nv.constant0.triton_poi_fused_avg_pool2d_22,"a",@progbits
	.sectionflags	@""
	.align	4
.nv.constant0.triton_poi_fused_avg_pool2d_22:
	.zero		548
